//
// Generated by NVIDIA NVVM Compiler
//
// Compiler Build ID: CL-36424714
// Cuda compilation tools, release 13.0, V13.0.88
// Based on NVVM 20.0.0
//

.version 9.0
.target sm_100
.address_size 64

	// .globl	_Z18AnimateNBodyKernelP6float4S0_S0_S0_fffj
.global .align 4 .f32 fSoftenSq;
.extern .shared .align 16 .b8 sharedPos[];

.visible .entry _Z18AnimateNBodyKernelP6float4S0_S0_S0_fffj(
	.param .u64 .ptr .align 1 _Z18AnimateNBodyKernelP6float4S0_S0_S0_fffj_param_0,
	.param .u64 .ptr .align 1 _Z18AnimateNBodyKernelP6float4S0_S0_S0_fffj_param_1,
	.param .u64 .ptr .align 1 _Z18AnimateNBodyKernelP6float4S0_S0_S0_fffj_param_2,
	.param .u64 .ptr .align 1 _Z18AnimateNBodyKernelP6float4S0_S0_S0_fffj_param_3,
	.param .f32 _Z18AnimateNBodyKernelP6float4S0_S0_S0_fffj_param_4,
	.param .f32 _Z18AnimateNBodyKernelP6float4S0_S0_S0_fffj_param_5,
	.param .f32 _Z18AnimateNBodyKernelP6float4S0_S0_S0_fffj_param_6,
	.param .u32 _Z18AnimateNBodyKernelP6float4S0_S0_S0_fffj_param_7
)
{
	.reg .pred 	%p<6>;
	.reg .b32 	%r<41>;
	.reg .b32 	%f<123>;
	.reg .b64 	%rd<19>;

	ld.param.u64 	%rd3, [_Z18AnimateNBodyKernelP6float4S0_S0_S0_fffj_param_1];
	ld.param.u64 	%rd5, [_Z18AnimateNBodyKernelP6float4S0_S0_S0_fffj_param_2];
	ld.param.f32 	%f18, [_Z18AnimateNBodyKernelP6float4S0_S0_S0_fffj_param_4];
	ld.param.f32 	%f19, [_Z18AnimateNBodyKernelP6float4S0_S0_S0_fffj_param_5];
	ld.param.f32 	%f20, [_Z18AnimateNBodyKernelP6float4S0_S0_S0_fffj_param_6];
	ld.param.u32 	%r21, [_Z18AnimateNBodyKernelP6float4S0_S0_S0_fffj_param_7];
	cvta.to.global.u64 	%rd1, %rd5;
	mov.u32 	%r1, %ctaid.x;
	mov.u32 	%r2, %ntid.x;
	mov.u32 	%r3, %tid.x;
	mad.lo.s32 	%r22, %r1, %r2, %r3;
	setp.gt.u32 	%p1, %r22, %r21;
	@%p1 bra 	$L__BB0_7;
	mul.f32 	%f22, %f18, %f18;
	st.global.f32 	[fSoftenSq], %f22;
	shl.b32 	%r23, %r1, 8;
	shr.s32 	%r24, %r23, 8;
	mad.lo.s32 	%r4, %r24, %r2, %r3;
	mul.wide.s32 	%rd6, %r4, 16;
	add.s64 	%rd7, %rd1, %rd6;
	ld.global.v4.f32 	{%f1, %f2, %f3, %f4}, [%rd7];
	mov.u32 	%r25, %ntid.y;
	div.s32 	%r5, %r21, %r25;
	mov.u32 	%r6, %tid.y;
	mul.lo.s32 	%r37, %r5, %r6;
	setp.lt.s32 	%p2, %r5, 1;
	mov.f32 	%f119, 0f00000000;
	mov.f32 	%f118, %f119;
	mov.f32 	%f117, %f119;
	@%p2 bra 	$L__BB0_6;
	mul.lo.s32 	%r26, %r2, %r6;
	add.s32 	%r27, %r26, %r3;
	shl.b32 	%r28, %r27, 4;
	mov.u32 	%r29, sharedPos;
	add.s32 	%r8, %r29, %r28;
	mov.u32 	%r9, %nctaid.x;
	shl.b32 	%r30, %r26, 4;
	add.s32 	%r31, %r30, %r29;
	add.s32 	%r10, %r31, 32;
	add.s32 	%r11, %r37, %r5;
	div.s32 	%r38, %r37, %r5;
	mov.f32 	%f117, 0f00000000;
	mov.f32 	%f118, %f117;
	mov.f32 	%f119, %f117;
$L__BB0_3:
	add.s32 	%r33, %r38, %r1;
	setp.lt.u32 	%p3, %r33, %r9;
	selp.b32 	%r34, 0, %r9, %p3;
	sub.s32 	%r35, %r33, %r34;
	mad.lo.s32 	%r36, %r35, %r2, %r3;
	mul.wide.u32 	%rd8, %r36, 16;
	add.s64 	%rd9, %rd1, %rd8;
	ld.global.v4.f32 	{%f24, %f25, %f26, %f27}, [%rd9];
	st.shared.v4.f32 	[%r8], {%f24, %f25, %f26, %f27};
	bar.sync 	0;
	mov.b32 	%r40, 0;
	ld.global.f32 	%f8, [fSoftenSq];
	mov.u32 	%r39, %r10;
$L__BB0_4:
	.pragma "used_bytes_mask 4095";
	ld.shared.v4.f32 	{%f28, %f29, %f30, %f31}, [%r39+-32];
	sub.f32 	%f32, %f28, %f1;
	sub.f32 	%f33, %f29, %f2;
	sub.f32 	%f34, %f30, %f3;
	mul.f32 	%f35, %f33, %f33;
	fma.rn.f32 	%f36, %f32, %f32, %f35;
	fma.rn.f32 	%f37, %f34, %f34, %f36;
	add.f32 	%f38, %f8, %f37;
	mul.f32 	%f39, %f38, %f38;
	mul.f32 	%f40, %f38, %f39;
	sqrt.rn.f32 	%f41, %f40;
	rcp.rn.f32 	%f42, %f41;
	mul.f32 	%f43, %f4, %f42;
	fma.rn.f32 	%f44, %f32, %f43, %f119;
	fma.rn.f32 	%f45, %f33, %f43, %f118;
	fma.rn.f32 	%f46, %f34, %f43, %f117;
	.pragma "used_bytes_mask 4095";
	ld.shared.v4.f32 	{%f47, %f48, %f49, %f50}, [%r39+-16];
	sub.f32 	%f51, %f47, %f1;
	sub.f32 	%f52, %f48, %f2;
	sub.f32 	%f53, %f49, %f3;
	mul.f32 	%f54, %f52, %f52;
	fma.rn.f32 	%f55, %f51, %f51, %f54;
	fma.rn.f32 	%f56, %f53, %f53, %f55;
	add.f32 	%f57, %f8, %f56;
	mul.f32 	%f58, %f57, %f57;
	mul.f32 	%f59, %f57, %f58;
	sqrt.rn.f32 	%f60, %f59;
	rcp.rn.f32 	%f61, %f60;
	mul.f32 	%f62, %f4, %f61;
	fma.rn.f32 	%f63, %f51, %f62, %f44;
	fma.rn.f32 	%f64, %f52, %f62, %f45;
	fma.rn.f32 	%f65, %f53, %f62, %f46;
	.pragma "used_bytes_mask 4095";
	ld.shared.v4.f32 	{%f66, %f67, %f68, %f69}, [%r39];
	sub.f32 	%f70, %f66, %f1;
	sub.f32 	%f71, %f67, %f2;
	sub.f32 	%f72, %f68, %f3;
	mul.f32 	%f73, %f71, %f71;
	fma.rn.f32 	%f74, %f70, %f70, %f73;
	fma.rn.f32 	%f75, %f72, %f72, %f74;
	add.f32 	%f76, %f8, %f75;
	mul.f32 	%f77, %f76, %f76;
	mul.f32 	%f78, %f76, %f77;
	sqrt.rn.f32 	%f79, %f78;
	rcp.rn.f32 	%f80, %f79;
	mul.f32 	%f81, %f4, %f80;
	fma.rn.f32 	%f82, %f70, %f81, %f63;
	fma.rn.f32 	%f83, %f71, %f81, %f64;
	fma.rn.f32 	%f84, %f72, %f81, %f65;
	.pragma "used_bytes_mask 4095";
	ld.shared.v4.f32 	{%f85, %f86, %f87, %f88}, [%r39+16];
	sub.f32 	%f89, %f85, %f1;
	sub.f32 	%f90, %f86, %f2;
	sub.f32 	%f91, %f87, %f3;
	mul.f32 	%f92, %f90, %f90;
	fma.rn.f32 	%f93, %f89, %f89, %f92;
	fma.rn.f32 	%f94, %f91, %f91, %f93;
	add.f32 	%f95, %f8, %f94;
	mul.f32 	%f96, %f95, %f95;
	mul.f32 	%f97, %f95, %f96;
	sqrt.rn.f32 	%f98, %f97;
	rcp.rn.f32 	%f99, %f98;
	mul.f32 	%f100, %f4, %f99;
	fma.rn.f32 	%f119, %f89, %f100, %f82;
	fma.rn.f32 	%f118, %f90, %f100, %f83;
	fma.rn.f32 	%f117, %f91, %f100, %f84;
	add.s32 	%r40, %r40, 4;
	add.s32 	%r39, %r39, 64;
	setp.lt.u32 	%p4, %r40, %r2;
	@%p4 bra 	$L__BB0_4;
	bar.sync 	0;
	add.s32 	%r37, %r37, %r2;
	add.s32 	%r38, %r38, 1;
	setp.lt.s32 	%p5, %r37, %r11;
	@%p5 bra 	$L__BB0_3;
$L__BB0_6:
	ld.param.u64 	%rd18, [_Z18AnimateNBodyKernelP6float4S0_S0_S0_fffj_param_3];
	ld.param.u64 	%rd17, [_Z18AnimateNBodyKernelP6float4S0_S0_S0_fffj_param_0];
	cvta.to.global.u64 	%rd10, %rd18;
	mul.wide.s32 	%rd11, %r4, 16;
	add.s64 	%rd12, %rd10, %rd11;
	ld.global.v4.f32 	{%f101, %f102, %f103, %f104}, [%rd12];
	fma.rn.f32 	%f105, %f20, %f119, %f101;
	fma.rn.f32 	%f106, %f20, %f118, %f102;
	fma.rn.f32 	%f107, %f20, %f117, %f103;
	mul.f32 	%f108, %f19, %f105;
	mul.f32 	%f109, %f19, %f106;
	mul.f32 	%f110, %f19, %f107;
	fma.rn.f32 	%f111, %f20, %f108, %f1;
	fma.rn.f32 	%f112, %f20, %f109, %f2;
	fma.rn.f32 	%f113, %f20, %f110, %f3;
	cvta.to.global.u64 	%rd13, %rd17;
	add.s64 	%rd14, %rd13, %rd11;
	st.global.v4.f32 	[%rd14], {%f111, %f112, %f113, %f4};
	cvta.to.global.u64 	%rd15, %rd3;
	add.s64 	%rd16, %rd15, %rd11;
	st.global.v4.f32 	[%rd16], {%f108, %f109, %f110, %f104};
$L__BB0_7:
	ret;

}


// ===== COMPILED SASS (sm_100) =====

	.target	sm_100

	.elftype	@"ET_EXEC"


//--------------------- .note.nv.tkinfo           --------------------------
	.section	.note.nv.tkinfo,"",@"SHT_NOTE"
	.sectionflags	@"SHF_NOTE_NV_TKINFO"
	.tkinfo
        /*0018*/ 	.word	0x00000002
        /*0030*/ 	.string	""
        /*0030*/ 	.string	"ptxas"
        /*0030*/ 	.string	"Cuda compilation tools, release 13.0, V13.0.88"
        /*0030*/ 	.string	"Build cuda_13.0.r13.0/compiler.36424714_0"
        /*0030*/ 	.string	"-arch sm_100 -m 64 "



//--------------------- .note.nv.cuinfo           --------------------------
	.section	.note.nv.cuinfo,"",@"SHT_NOTE"
	.sectionflags	@"SHF_NOTE_NV_CUINFO"
        /*0018*/ 	.short	0x0002
        /*001a*/ 	.short	0x0064
        /*001c*/ 	.short	0x0082
	.zero		2


//--------------------- .nv.info                  --------------------------
	.section	.nv.info,"",@"SHT_CUDA_INFO"
	.align	4


	//----- nvinfo : EIATTR_REGCOUNT
	.align		4
        /*0000*/ 	.byte	0x04, 0x2f
        /*0002*/ 	.short	(.L_2 - .L_1)
	.align		4
.L_1:
        /*0004*/ 	.word	index@(_Z18AnimateNBodyKernelP6float4S0_S0_S0_fffj)
        /*0008*/ 	.word	0x00000022


	//----- nvinfo : EIATTR_FRAME_SIZE
	.align		4
.L_2:
        /*000c*/ 	.byte	0x04, 0x11
        /*000e*/ 	.short	(.L_4 - .L_3)
	.align		4
.L_3:
        /*0010*/ 	.word	index@($__internal_1_$__cuda_sm20_sqrt_rn_f32_slowpath)
        /*0014*/ 	.word	0x00000000


	//----- nvinfo : EIATTR_FRAME_SIZE
	.align		4
.L_4:
        /*0018*/ 	.byte	0x04, 0x11
        /*001a*/ 	.short	(.L_6 - .L_5)
	.align		4
.L_5:
        /*001c*/ 	.word	index@($__internal_0_$__cuda_sm20_rcp_rn_f32_slowpath)
        /*0020*/ 	.word	0x00000000


	//----- nvinfo : EIATTR_FRAME_SIZE
	.align		4
.L_6:
        /*0024*/ 	.byte	0x04, 0x11
        /*0026*/ 	.short	(.L_8 - .L_7)
	.align		4
.L_7:
        /*0028*/ 	.word	index@(_Z18AnimateNBodyKernelP6float4S0_S0_S0_fffj)
        /*002c*/ 	.word	0x00000000


	//----- nvinfo : EIATTR_MIN_STACK_SIZE
	.align		4
.L_8:
        /*0030*/ 	.byte	0x04, 0x12
        /*0032*/ 	.short	(.L_10 - .L_9)
	.align		4
.L_9:
        /*0034*/ 	.word	index@(_Z18AnimateNBodyKernelP6float4S0_S0_S0_fffj)
        /*0038*/ 	.word	0x00000000
.L_10:


//--------------------- .nv.compat                --------------------------
	.section	.nv.compat,"",@"SHT_CUDA_COMPAT_INFO"
	.align	4
        /*0000*/ 	.byte	0x02, 0x09, 0x00, 0x00, 0x02, 0x02, 0x01, 0x00, 0x02, 0x05, 0x05, 0x00, 0x03, 0x07, 0x01, 0x01
        /*0010*/ 	.byte	0x02, 0x03, 0x00, 0x00, 0x02, 0x06, 0x01, 0x00, 0x04, 0x0b, 0x08, 0x00, 0x01, 0x00, 0x00, 0x00
        /*0020*/ 	.byte	0x00, 0x00, 0x00, 0x00


//--------------------- .nv.info._Z18AnimateNBodyKernelP6float4S0_S0_S0_fffj --------------------------
	.section	.nv.info._Z18AnimateNBodyKernelP6float4S0_S0_S0_fffj,"",@"SHT_CUDA_INFO"
	.sectionflags	@""
	.align	4


	//----- nvinfo : EIATTR_CUDA_API_VERSION
	.align		4
        /*0000*/ 	.byte	0x04, 0x37
        /*0002*/ 	.short	(.L_12 - .L_11)
.L_11:
        /*0004*/ 	.word	0x00000082


	//----- nvinfo : EIATTR_KPARAM_INFO
	.align		4
.L_12:
        /*0008*/ 	.byte	0x04, 0x17
        /*000a*/ 	.short	(.L_14 - .L_13)
.L_13:
        /*000c*/ 	.word	0x00000000
        /*0010*/ 	.short	0x0007
        /*0012*/ 	.short	0x002c
        /*0014*/ 	.byte	0x00, 0xf0, 0x11, 0x00


	//----- nvinfo : EIATTR_KPARAM_INFO
	.align		4
.L_14:
        /*0018*/ 	.byte	0x04, 0x17
        /*001a*/ 	.short	(.L_16 - .L_15)
.L_15:
        /*001c*/ 	.word	0x00000000
        /*0020*/ 	.short	0x0006
        /*0022*/ 	.short	0x0028
        /*0024*/ 	.byte	0x00, 0xf0, 0x11, 0x00


	//----- nvinfo : EIATTR_KPARAM_INFO
	.align		4
.L_16:
        /*0028*/ 	.byte	0x04, 0x17
        /*002a*/ 	.short	(.L_18 - .L_17)
.L_17:
        /*002c*/ 	.word	0x00000000
        /*0030*/ 	.short	0x0005
        /*0032*/ 	.short	0x0024
        /*0034*/ 	.byte	0x00, 0xf0, 0x11, 0x00


	//----- nvinfo : EIATTR_KPARAM_INFO
	.align		4
.L_18:
        /*0038*/ 	.byte	0x04, 0x17
        /*003a*/ 	.short	(.L_20 - .L_19)
.L_19:
        /*003c*/ 	.word	0x00000000
        /*0040*/ 	.short	0x0004
        /*0042*/ 	.short	0x0020
        /*0044*/ 	.byte	0x00, 0xf0, 0x11, 0x00


	//----- nvinfo : EIATTR_KPARAM_INFO
	.align		4
.L_20:
        /*0048*/ 	.byte	0x04, 0x17
        /*004a*/ 	.short	(.L_22 - .L_21)
.L_21:
        /*004c*/ 	.word	0x00000000
        /*0050*/ 	.short	0x0003
        /*0052*/ 	.short	0x0018
        /*0054*/ 	.byte	0x00, 0xf5, 0x21, 0x00


	//----- nvinfo : EIATTR_KPARAM_INFO
	.align		4
.L_22:
        /*0058*/ 	.byte	0x04, 0x17
        /*005a*/ 	.short	(.L_24 - .L_23)
.L_23:
        /*005c*/ 	.word	0x00000000
        /*0060*/ 	.short	0x0002
        /*0062*/ 	.short	0x0010
        /*0064*/ 	.byte	0x00, 0xf5, 0x21, 0x00


	//----- nvinfo : EIATTR_KPARAM_INFO
	.align		4
.L_24:
        /*0068*/ 	.byte	0x04, 0x17
        /*006a*/ 	.short	(.L_26 - .L_25)
.L_25:
        /*006c*/ 	.word	0x00000000
        /*0070*/ 	.short	0x0001
        /*0072*/ 	.short	0x0008
        /*0074*/ 	.byte	0x00, 0xf5, 0x21, 0x00


	//----- nvinfo : EIATTR_KPARAM_INFO
	.align		4
.L_26:
        /*0078*/ 	.byte	0x04, 0x17
        /*007a*/ 	.short	(.L_28 - .L_27)
.L_27:
        /*007c*/ 	.word	0x00000000
        /*0080*/ 	.short	0x0000
        /*0082*/ 	.short	0x0000
        /*0084*/ 	.byte	0x00, 0xf5, 0x21, 0x00


	//----- nvinfo : EIATTR_SPARSE_MMA_MASK
	.align		4
.L_28:
        /*0088*/ 	.byte	0x03, 0x50
        /*008a*/ 	.short	0x0000


	//----- nvinfo : EIATTR_MAXREG_COUNT
	.align		4
        /*008c*/ 	.byte	0x03, 0x1b
        /*008e*/ 	.short	0x00ff


	//----- nvinfo : EIATTR_NUM_BARRIERS
	.align		4
        /*0090*/ 	.byte	0x02, 0x4c
        /*0092*/ 	.byte	0x01
	.zero		1


	//----- nvinfo : EIATTR_MERCURY_ISA_VERSION
	.align		4
        /*0094*/ 	.byte	0x03, 0x5f
        /*0096*/ 	.short	0x0101


	//----- nvinfo : EIATTR_UNUSED_LOAD_BYTE_OFFSET
	.align		4
        /*0098*/ 	.byte	0x04, 0x44
        /*009a*/ 	.short	(.L_30 - .L_29)


	//   ....[0]....
.L_29:
        /*009c*/ 	.word	0x00000680
        /*00a0*/ 	.word	0x00000fff


	//   ....[1]....
        /*00a4*/ 	.word	0x000008e0
        /*00a8*/ 	.word	0x00000fff


	//   ....[2]....
        /*00ac*/ 	.word	0x00000b70
        /*00b0*/ 	.word	0x00000fff


	//   ....[3]....
        /*00b4*/ 	.word	0x00000e00
        /*00b8*/ 	.word	0x00000fff


	//----- nvinfo : EIATTR_VRC_CTA_INIT_COUNT
	.align		4
.L_30:
        /*00bc*/ 	.byte	0x02, 0x4a
	.zero		1
	.zero		1


	//----- nvinfo : EIATTR_EXIT_INSTR_OFFSETS
	.align		4
        /*00c0*/ 	.byte	0x04, 0x1c
        /*00c2*/ 	.short	(.L_32 - .L_31)


	//   ....[0]....
.L_31:
        /*00c4*/ 	.word	0x00000070


	//   ....[1]....
        /*00c8*/ 	.word	0x000012b0


	//----- nvinfo : EIATTR_CRS_STACK_SIZE
	.align		4
.L_32:
        /*00cc*/ 	.byte	0x04, 0x1e
        /*00ce*/ 	.short	(.L_34 - .L_33)
.L_33:
        /*00d0*/ 	.word	0x00000000


	//----- nvinfo : EIATTR_CBANK_PARAM_SIZE
	.align		4
.L_34:
        /*00d4*/ 	.byte	0x03, 0x19
        /*00d6*/ 	.short	0x0030


	//----- nvinfo : EIATTR_PARAM_CBANK
	.align		4
        /*00d8*/ 	.byte	0x04, 0x0a
        /*00da*/ 	.short	(.L_36 - .L_35)
	.align		4
.L_35:
        /*00dc*/ 	.word	index@(.nv.constant0._Z18AnimateNBodyKernelP6float4S0_S0_S0_fffj)
        /*00e0*/ 	.short	0x0380
        /*00e2*/ 	.short	0x0030


	//----- nvinfo : EIATTR_SW_WAR
	.align		4
.L_36:
        /*00e4*/ 	.byte	0x04, 0x36
        /*00e6*/ 	.short	(.L_38 - .L_37)
.L_37:
        /*00e8*/ 	.word	0x00000008
.L_38:


//--------------------- .nv.callgraph             --------------------------
	.section	.nv.callgraph,"",@"SHT_CUDA_CALLGRAPH"
	.align	4
	.sectionentsize	8
	.align		4
        /*0000*/ 	.word	0x00000000
	.align		4
        /*0004*/ 	.word	0xffffffff
	.align		4
        /*0008*/ 	.word	0x00000000
	.align		4
        /*000c*/ 	.word	0xfffffffe
	.align		4
        /*0010*/ 	.word	0x00000000
	.align		4
        /*0014*/ 	.word	0xfffffffd
	.align		4
        /*0018*/ 	.word	0x00000000
	.align		4
        /*001c*/ 	.word	0xfffffffc


//--------------------- .nv.constant4             --------------------------
	.section	.nv.constant4,"a",@progbits
	.align	8
	.align		8
.nv.constant4:
        /*0000*/ 	.dword	fSoftenSq


//--------------------- .text._Z18AnimateNBodyKernelP6float4S0_S0_S0_fffj --------------------------
	.section	.text._Z18AnimateNBodyKernelP6float4S0_S0_S0_fffj,"ax",@progbits
	.align	128
        .global         _Z18AnimateNBodyKernelP6float4S0_S0_S0_fffj
        .type           _Z18AnimateNBodyKernelP6float4S0_S0_S0_fffj,@function
        .size           _Z18AnimateNBodyKernelP6float4S0_S0_S0_fffj,(.L_x_35 - _Z18AnimateNBodyKernelP6float4S0_S0_S0_fffj)
        .other          _Z18AnimateNBodyKernelP6float4S0_S0_S0_fffj,@"STO_CUDA_ENTRY STV_DEFAULT"
_Z18AnimateNBodyKernelP6float4S0_S0_S0_fffj:
.text._Z18AnimateNBodyKernelP6float4S0_S0_S0_fffj:
[----:B------:R-:W-:Y:S01]  /*0000*/  LDC R1, c[0x0][0x37c] ;  /* 0x0000df00ff017b82 */ /* 0x000fe20000000800 */
[----:B------:R-:W0:Y:S07]  /*0010*/  S2R R4, SR_TID.X ;  /* 0x0000000000047919 */ /* 0x000e2e0000002100 */
[----:B------:R-:W0:Y:S08]  /*0020*/  S2UR UR8, SR_CTAID.X ;  /* 0x00000000000879c3 */ /* 0x000e300000002500 */
[----:B------:R-:W0:Y:S08]  /*0030*/  LDC R3, c[0x0][0x360] ;  /* 0x0000d800ff037b82 */ /* 0x000e300000000800 */
[----:B------:R-:W1:Y:S01]  /*0040*/  LDC R0, c[0x0][0x3ac] ;  /* 0x0000eb00ff007b82 */ /* 0x000e620000000800 */
[----:B0-----:R-:W-:-:S05]  /*0050*/  IMAD R5, R3, UR8, R4 ;  /* 0x0000000803057c24 */ /* 0x001fca000f8e0204 */
[----:B-1----:R-:W-:-:S13]  /*0060*/  ISETP.GT.U32.AND P0, PT, R5, R0, PT ;  /* 0x000000000500720c */ /* 0x002fda0003f04070 */
[----:B------:R-:W-:Y:S05]  /*0070*/  @P0 EXIT ;  /* 0x000000000000094d */ /* 0x000fea0003800000 */
[----:B------:R-:W0:Y:S01]  /*0080*/  LDC R5, c[0x0][0x3a0] ;  /* 0x0000e800ff057b82 */ /* 0x000e220000000800 */
[----:B------:R-:W-:Y:S01]  /*0090*/  USHF.L.U32 UR4, UR8, 0x8, URZ ;  /* 0x0000000808047899 */ /* 0x000fe200080006ff */
[----:B------:R-:W1:Y:S03]  /*00a0*/  LDCU.64 UR6, c[0x0][0x358] ;  /* 0x00006b00ff0677ac */ /* 0x000e660008000a00 */
[----:B------:R-:W-:-:S03]  /*00b0*/  USHF.R.S32.HI UR4, URZ, 0x8, UR4 ;  /* 0x00000008ff047899 */ /* 0x000fc60008011404 */
[----:B------:R-:W2:Y:S03]  /*00c0*/  LDC.64 R8, c[0x0][0x390] ;  /* 0x0000e400ff087b82 */ /* 0x000ea60000000a00 */
[----:B------:R-:W-:-:S05]  /*00d0*/  IMAD R17, R3, UR4, R4 ;  /* 0x0000000403117c24 */ /* 0x000fca000f8e0204 */
[----:B------:R-:W1:Y:S01]  /*00e0*/  LDC.64 R6, c[0x4][RZ] ;  /* 0x01000000ff067b82 */ /* 0x000e620000000a00 */
[----:B0-----:R-:W-:Y:S01]  /*00f0*/  FMUL R5, R5, R5 ;  /* 0x0000000505057220 */ /* 0x001fe20000400000 */
[----:B--2---:R-:W-:-:S04]  /*0100*/  IMAD.WIDE R8, R17, 0x10, R8 ;  /* 0x0000001011087825 */ /* 0x004fc800078e0208 */
[----:B-1----:R0:W-:Y:S04]  /*0110*/  STG.E desc[UR6][R6.64], R5 ;  /* 0x0000000506007986 */ /* 0x0021e8000c101906 */
[----:B------:R-:W5:Y:S01]  /*0120*/  LDG.E.128 R8, desc[UR6][R8.64] ;  /* 0x0000000608087981 */ /* 0x000f62000c1e1d00 */
[----:B------:R-:W1:Y:S01]  /*0130*/  LDC R15, c[0x0][0x364] ;  /* 0x0000d900ff0f7b82 */ /* 0x000e620000000800 */
[----:B------:R-:W-:Y:S02]  /*0140*/  CS2R R22, SRZ ;  /* 0x0000000000167805 */ /* 0x000fe4000001ff00 */
[----:B------:R-:W-:Y:S02]  /*0150*/  MOV R21, RZ ;  /* 0x000000ff00157202 */ /* 0x000fe40000000f00 */
[----:B0-----:R-:W-:-:S02]  /*0160*/  IABS R6, R0 ;  /* 0x0000000000067213 */ /* 0x001fc40000000000 */
[-C--:B-1----:R-:W-:Y:S02]  /*0170*/  IABS R19, R15.reuse ;  /* 0x0000000f00137213 */ /* 0x082fe40000000000 */
[----:B------:R-:W-:Y:S02]  /*0180*/  IABS R7, R15 ;  /* 0x0000000f00077213 */ /* 0x000fe40000000000 */
[----:B------:R-:W0:Y:S01]  /*0190*/  I2F.RP R2, R19 ;  /* 0x0000001300027306 */ /* 0x000e220000209400 */
[----:B------:R-:W-:-:S04]  /*01a0*/  LOP3.LUT R0, R15, R0, RZ, 0x3c, !PT ;  /* 0x000000000f007212 */ /* 0x000fc800078e3cff */
[----:B------:R-:W-:-:S03]  /*01b0*/  ISETP.GE.AND P1, PT, R0, RZ, PT ;  /* 0x000000ff0000720c */ /* 0x000fc60003f26270 */
[----:B0-----:R-:W0:Y:S02]  /*01c0*/  MUFU.RCP R2, R2 ;  /* 0x0000000200027308 */ /* 0x001e240000001000 */
[----:B0-----:R-:W-:Y:S02]  /*01d0*/  IADD3 R12, PT, PT, R2, 0xffffffe, RZ ;  /* 0x0ffffffe020c7810 */ /* 0x001fe40007ffe0ff */
[----:B------:R-:W-:-:S04]  /*01e0*/  IADD3 R2, PT, PT, RZ, -R7, RZ ;  /* 0x80000007ff027210 */ /* 0x000fc80007ffe0ff */
[----:B------:R0:W1:Y:S02]  /*01f0*/  F2I.FTZ.U32.TRUNC.NTZ R13, R12 ;  /* 0x0000000c000d7305 */ /* 0x000064000021f000 */
[----:B0-----:R-:W-:Y:S01]  /*0200*/  HFMA2 R12, -RZ, RZ, 0, 0 ;  /* 0x00000000ff0c7431 */ /* 0x001fe200000001ff */
[----:B-1----:R-:W-:-:S05]  /*0210*/  IADD3 R14, PT, PT, RZ, -R13, RZ ;  /* 0x8000000dff0e7210 */ /* 0x002fca0007ffe0ff */
[----:B------:R-:W-:-:S04]  /*0220*/  IMAD R5, R14, R19, RZ ;  /* 0x000000130e057224 */ /* 0x000fc800078e02ff */
[----:B------:R-:W-:-:S06]  /*0230*/  IMAD.HI.U32 R13, R13, R5, R12 ;  /* 0x000000050d0d7227 */ /* 0x000fcc00078e000c */
[----:B------:R-:W-:-:S04]  /*0240*/  IMAD.HI.U32 R5, R13, R6, RZ ;  /* 0x000000060d057227 */ /* 0x000fc800078e00ff */
[----:B------:R-:W-:-:S05]  /*0250*/  IMAD R2, R5, R2, R6 ;  /* 0x0000000205027224 */ /* 0x000fca00078e0206 */
[----:B------:R-:W-:-:S13]  /*0260*/  ISETP.GT.U32.AND P2, PT, R19, R2, PT ;  /* 0x000000021300720c */ /* 0x000fda0003f44070 */
[-C--:B------:R-:W-:Y:S02]  /*0270*/  @!P2 IADD3 R2, PT, PT, R2, -R19.reuse, RZ ;  /* 0x800000130202a210 */ /* 0x080fe40007ffe0ff */
[----:B------:R-:W-:Y:S02]  /*0280*/  @!P2 IADD3 R5, PT, PT, R5, 0x1, RZ ;  /* 0x000000010505a810 */ /* 0x000fe40007ffe0ff */
[----:B------:R-:W-:Y:S02]  /*0290*/  ISETP.GE.U32.AND P0, PT, R2, R19, PT ;  /* 0x000000130200720c */ /* 0x000fe40003f06070 */
[----:B------:R-:W-:-:S11]  /*02a0*/  ISETP.NE.AND P2, PT, R15, RZ, PT ;  /* 0x000000ff0f00720c */ /* 0x000fd60003f45270 */
[----:B------:R-:W-:-:S04]  /*02b0*/  @P0 IADD3 R5, PT, PT, R5, 0x1, RZ ;  /* 0x0000000105050810 */ /* 0x000fc80007ffe0ff */
[----:B------:R-:W-:Y:S02]  /*02c0*/  @!P1 IADD3 R5, PT, PT, -R5, RZ, RZ ;  /* 0x000000ff05059210 */ /* 0x000fe40007ffe1ff */
[----:B------:R-:W-:-:S04]  /*02d0*/  @!P2 LOP3.LUT R5, RZ, R15, RZ, 0x33, !PT ;  /* 0x0000000fff05a212 */ /* 0x000fc800078e33ff */
[----:B------:R-:W-:-:S13]  /*02e0*/  ISETP.GE.AND P0, PT, R5, 0x1, PT ;  /* 0x000000010500780c */ /* 0x000fda0003f06270 */
[----:B------:R-:W-:Y:S05]  /*02f0*/  @!P0 BRA `(.L_x_0) ;  /* 0x0000000c009c8947 */ /* 0x000fea0003800000 */
[-C--:B------:R-:W-:Y:S01]  /*0300*/  IABS R13, R5.reuse ;  /* 0x00000005000d7213 */ /* 0x080fe20000000000 */
[----:B------:R-:W0:Y:S01]  /*0310*/  S2R R12, SR_TID.Y ;  /* 0x00000000000c7919 */ /* 0x000e220000002200 */
[----:B------:R-:W-:Y:S01]  /*0320*/  IABS R14, R5 ;  /* 0x00000005000e7213 */ /* 0x000fe20000000000 */
[----:B------:R-:W1:Y:S01]  /*0330*/  S2UR UR5, SR_CgaCtaId ;  /* 0x00000000000579c3 */ /* 0x000e620000008800 */
[----:B------:R-:W2:Y:S01]  /*0340*/  I2F.RP R0, R13 ;  /* 0x0000000d00007306 */ /* 0x000ea20000209400 */
[----:B------:R-:W-:Y:S01]  /*0350*/  UMOV UR4, 0x400 ;  /* 0x0000040000047882 */ /* 0x000fe20000000000 */
[----:B------:R-:W-:Y:S02]  /*0360*/  MOV R21, RZ ;  /* 0x000000ff00157202 */ /* 0x000fe40000000f00 */
[----:B------:R-:W-:-:S04]  /*0370*/  CS2R R22, SRZ ;  /* 0x0000000000167805 */ /* 0x000fc8000001ff00 */
[----:B--2---:R-:W2:Y:S01]  /*0380*/  MUFU.RCP R0, R0 ;  /* 0x0000000000007308 */ /* 0x004ea20000001000 */
[----:B-1----:R-:W-:Y:S01]  /*0390*/  ULEA UR4, UR5, UR4, 0x18 ;  /* 0x0000000405047291 */ /* 0x002fe2000f8ec0ff */
[----:B0-----:R-:W-:Y:S01]  /*03a0*/  IMAD R16, R5, R12, RZ ;  /* 0x0000000c05107224 */ /* 0x001fe200078e02ff */
[----:B--2---:R-:W-:-:S04]  /*03b0*/  IADD3 R6, PT, PT, R0, 0xffffffe, RZ ;  /* 0x0ffffffe00067810 */ /* 0x004fc80007ffe0ff */
[----:B------:R-:W-:Y:S01]  /*03c0*/  IABS R0, R16 ;  /* 0x0000001000007213 */ /* 0x000fe20000000000 */
[----:B------:R0:W1:Y:S02]  /*03d0*/  F2I.FTZ.U32.TRUNC.NTZ R7, R6 ;  /* 0x0000000600077305 */ /* 0x000064000021f000 */
[----:B0-----:R-:W-:Y:S02]  /*03e0*/  MOV R6, RZ ;  /* 0x000000ff00067202 */ /* 0x001fe40000000f00 */
[----:B-1----:R-:W-:-:S05]  /*03f0*/  IADD3 R2, PT, PT, RZ, -R7, RZ ;  /* 0x80000007ff027210 */ /* 0x002fca0007ffe0ff */
[----:B------:R-:W-:Y:S01]  /*0400*/  IMAD R15, R2, R13, RZ ;  /* 0x0000000d020f7224 */ /* 0x000fe200078e02ff */
[----:B------:R-:W-:-:S03]  /*0410*/  IADD3 R2, PT, PT, RZ, -R14, RZ ;  /* 0x8000000eff027210 */ /* 0x000fc60007ffe0ff */
[----:B------:R-:W-:-:S06]  /*0420*/  IMAD.HI.U32 R7, R7, R15, R6 ;  /* 0x0000000f07077227 */ /* 0x000fcc00078e0006 */
[----:B------:R-:W-:-:S04]  /*0430*/  IMAD.HI.U32 R7, R7, R0, RZ ;  /* 0x0000000007077227 */ /* 0x000fc800078e00ff */
[----:B------:R-:W-:Y:S02]  /*0440*/  IMAD R0, R7, R2, R0 ;  /* 0x0000000207007224 */ /* 0x000fe400078e0200 */
[----:B------:R-:W0:Y:S03]  /*0450*/  LDC R2, c[0x0][0x370] ;  /* 0x0000dc00ff027b82 */ /* 0x000e260000000800 */
[----:B------:R-:W-:-:S13]  /*0460*/  ISETP.GT.U32.AND P2, PT, R13, R0, PT ;  /* 0x000000000d00720c */ /* 0x000fda0003f44070 */
[-C--:B------:R-:W-:Y:S02]  /*0470*/  @!P2 IADD3 R0, PT, PT, R0, -R13.reuse, RZ ;  /* 0x8000000d0000a210 */ /* 0x080fe40007ffe0ff */
[----:B------:R-:W-:Y:S02]  /*0480*/  @!P2 IADD3 R7, PT, PT, R7, 0x1, RZ ;  /* 0x000000010707a810 */ /* 0x000fe40007ffe0ff */
[----:B------:R-:W-:Y:S02]  /*0490*/  ISETP.GE.U32.AND P0, PT, R0, R13, PT ;  /* 0x0000000d0000720c */ /* 0x000fe40003f06070 */
[----:B------:R-:W-:Y:S02]  /*04a0*/  LOP3.LUT R0, R16, R5, RZ, 0x3c, !PT ;  /* 0x0000000510007212 */ /* 0x000fe400078e3cff */
[----:B------:R-:W-:Y:S02]  /*04b0*/  ISETP.NE.AND P2, PT, R5, RZ, PT ;  /* 0x000000ff0500720c */ /* 0x000fe40003f45270 */
[----:B------:R-:W-:-:S02]  /*04c0*/  ISETP.GE.AND P1, PT, R0, RZ, PT ;  /* 0x000000ff0000720c */ /* 0x000fc40003f26270 */
[----:B------:R-:W-:-:S05]  /*04d0*/  IADD3 R0, PT, PT, R5, R16, RZ ;  /* 0x0000001005007210 */ /* 0x000fca0007ffe0ff */
[----:B------:R-:W-:-:S04]  /*04e0*/  @P0 IADD3 R7, PT, PT, R7, 0x1, RZ ;  /* 0x0000000107070810 */ /* 0x000fc80007ffe0ff */
[----:B------:R-:W-:Y:S01]  /*04f0*/  MOV R13, R7 ;  /* 0x00000007000d7202 */ /* 0x000fe20000000f00 */
[----:B------:R-:W-:-:S04]  /*0500*/  IMAD R7, R3, R12, RZ ;  /* 0x0000000c03077224 */ /* 0x000fc800078e02ff */
[----:B------:R-:W-:Y:S01]  /*0510*/  @!P1 IMAD.MOV R13, RZ, RZ, -R13 ;  /* 0x000000ffff0d9224 */ /* 0x000fe200078e0a0d */
[C---:B------:R-:W-:Y:S02]  /*0520*/  IADD3 R6, PT, PT, R7.reuse, R4, RZ ;  /* 0x0000000407067210 */ /* 0x040fe40007ffe0ff */
[----:B------:R-:W-:Y:S02]  /*0530*/  LEA R12, R7, UR4, 0x4 ;  /* 0x00000004070c7c11 */ /* 0x000fe4000f8e20ff */
[----:B------:R-:W-:Y:S02]  /*0540*/  @!P2 LOP3.LUT R13, RZ, R5, RZ, 0x33, !PT ;  /* 0x00000005ff0da212 */ /* 0x000fe400078e33ff */
[----:B------:R-:W-:Y:S02]  /*0550*/  LEA R7, R6, UR4, 0x4 ;  /* 0x0000000406077c11 */ /* 0x000fe4000f8e20ff */
[----:B------:R-:W-:Y:S02]  /*0560*/  IADD3 R6, PT, PT, R12, 0x20, RZ ;  /* 0x000000200c067810 */ /* 0x000fe40007ffe0ff */
[----:B0-----:R-:W-:-:S07]  /*0570*/  MOV R5, R13 ;  /* 0x0000000d00057202 */ /* 0x001fce0000000f00 */
.L_x_27:
[----:B------:R-:W0:Y:S01]  /*0580*/  LDC.64 R12, c[0x0][0x390] ;  /* 0x0000e400ff0c7b82 */ /* 0x000e220000000a00 */
[----:B------:R-:W-:-:S04]  /*0590*/  IADD3 R15, PT, PT, R5, UR8, RZ ;  /* 0x00000008050f7c10 */ /* 0x000fc8000fffe0ff */
[----:B------:R-:W-:-:S04]  /*05a0*/  ISETP.GE.U32.AND P0, PT, R15, R2, PT ;  /* 0x000000020f00720c */ /* 0x000fc80003f06070 */
[----:B------:R-:W-:-:S04]  /*05b0*/  SEL R14, R2, RZ, P0 ;  /* 0x000000ff020e7207 */ /* 0x000fc80000000000 */
[----:B------:R-:W-:-:S05]  /*05c0*/  IADD3 R14, PT, PT, R15, -R14, RZ ;  /* 0x8000000e0f0e7210 */ /* 0x000fca0007ffe0ff */
[----:B------:R-:W-:-:S04]  /*05d0*/  IMAD R15, R14, R3, R4 ;  /* 0x000000030e0f7224 */ /* 0x000fc800078e0204 */
[----:B0-----:R-:W-:-:S06]  /*05e0*/  IMAD.WIDE.U32 R12, R15, 0x10, R12 ;  /* 0x000000100f0c7825 */ /* 0x001fcc00078e000c */
[----:B------:R-:W2:Y:S01]  /*05f0*/  LDG.E.128 R12, desc[UR6][R12.64] ;  /* 0x000000060c0c7981 */ /* 0x000ea2000c1e1d00 */
[----:B------:R-:W-:Y:S05]  /*0600*/  WARPSYNC.ALL ;  /* 0x0000000000007948 */ /* 0x000fea0003800000 */
[----:B--2---:R0:W-:Y:S02]  /*0610*/  STS.128 [R7], R12 ;  /* 0x0000000c07007388 */ /* 0x0041e40000000c00 */
[----:B0-----:R-:W0:Y:S08]  /*0620*/  LDC.64 R12, c[0x4][RZ] ;  /* 0x01000000ff0c7b82 */ /* 0x001e300000000a00 */
[----:B------:R-:W-:Y:S06]  /*0630*/  BAR.SYNC.DEFER_BLOCKING 0x0 ;  /* 0x0000000000007b1d */ /* 0x000fec0000010000 */
[----:B0----5:R0:W5:Y:S01]  /*0640*/  LDG.E R20, desc[UR6][R12.64] ;  /* 0x000000060c147981 */ /* 0x021162000c1e1900 */
[----:B------:R-:W-:Y:S01]  /*0650*/  HFMA2 R19, -RZ, RZ, 0, 0 ;  /* 0x00000000ff137431 */ /* 0x000fe200000001ff */
[----:B------:R-:W-:Y:S01]  /*0660*/  BSSY.RECONVERGENT B0, `(.L_x_1) ;  /* 0x00000ab000007945 */ /* 0x000fe20003800200 */
[----:B------:R-:W-:-:S07]  /*0670*/  MOV R18, R6 ;  /* 0x0000000600127202 */ /* 0x000fce0000000f00 */
.L_x_26:
[----:B0-----:R-:W0:Y:S01]  /*0680*/  LDS.128 R12, [R18+-0x20] ;  /* 0xffffe000120c7984 */ /* 0x001e220000000c00 */
[----:B------:R-:W-:Y:S01]  /*0690*/  BSSY.RECONVERGENT B1, `(.L_x_2) ;  /* 0x0000016000017945 */ /* 0x000fe20003800200 */
[----:B0-----:R-:W-:Y:S01]  /*06a0*/  FADD R24, -R9, R13 ;  /* 0x0000000d09187221 */ /* 0x001fe20000000100 */
[----:B------:R-:W-:Y:S01]  /*06b0*/  FADD R27, -R8, R12 ;  /* 0x0000000c081b7221 */ /* 0x000fe20000000100 */
[----:B------:R-:W-:Y:S02]  /*06c0*/  FADD R25, -R10, R14 ;  /* 0x0000000e0a197221 */ /* 0x000fe40000000100 */
[----:B------:R-:W-:-:S04]  /*06d0*/  FMUL R12, R24, R24 ;  /* 0x00000018180c7220 */ /* 0x000fc80000400000 */
[----:B------:R-:W-:-:S04]  /*06e0*/  FFMA R12, R27, R27, R12 ;  /* 0x0000001b1b0c7223 */ /* 0x000fc8000000000c */
[----:B------:R-:W-:-:S04]  /*06f0*/  FFMA R13, R25, R25, R12 ;  /* 0x00000019190d7223 */ /* 0x000fc8000000000c */
[----:B-----5:R-:W-:-:S04]  /*0700*/  FADD R13, R20, R13 ;  /* 0x0000000d140d7221 */ /* 0x020fc80000000000 */
[----:B------:R-:W-:-:S04]  /*0710*/  FMUL R12, R13, R13 ;  /* 0x0000000d0d0c7220 */ /* 0x000fc80000400000 */
[----:B------:R-:W-:-:S04]  /*0720*/  FMUL R14, R13, R12 ;  /* 0x0000000c0d0e7220 */ /* 0x000fc80000400000 */
[----:B------:R0:W1:Y:S01]  /*0730*/  MUFU.RSQ R13, R14 ;  /* 0x0000000e000d7308 */ /* 0x0000620000001400 */
[----:B------:R-:W-:-:S04]  /*0740*/  IADD3 R12, PT, PT, R14, -0xd000000, RZ ;  /* 0xf30000000e0c7810 */ /* 0x000fc80007ffe0ff */
[----:B------:R-:W-:-:S13]  /*0750*/  ISETP.GT.U32.AND P0, PT, R12, 0x727fffff, PT ;  /* 0x727fffff0c00780c */ /* 0x000fda0003f04070 */
[----:B01----:R-:W-:Y:S05]  /*0760*/  @!P0 BRA `(.L_x_3) ;  /* 0x0000000000108947 */ /* 0x003fea0003800000 */
[----:B------:R-:W-:Y:S02]  /*0770*/  MOV R13, R14 ;  /* 0x0000000e000d7202 */ /* 0x000fe40000000f00 */
[----:B------:R-:W-:-:S07]  /*0780*/  MOV R12, 0x7a0 ;  /* 0x000007a0000c7802 */ /* 0x000fce0000000f00 */
[----:B------:R-:W-:Y:S05]  /*0790*/  CALL.REL.NOINC `($__internal_1_$__cuda_sm20_sqrt_rn_f32_slowpath) ;  /* 0x0000000c00987944 */ /* 0x000fea0003c00000 */
[----:B------:R-:W-:Y:S05]  /*07a0*/  BRA `(.L_x_4) ;  /* 0x0000000000107947 */ /* 0x000fea0003800000 */
.L_x_3:
[----:B------:R-:W-:Y:S01]  /*07b0*/  FMUL.FTZ R15, R14, R13 ;  /* 0x0000000d0e0f7220 */ /* 0x000fe20000410000 */
[----:B------:R-:W-:-:S03]  /*07c0*/  FMUL.FTZ R13, R13, 0.5 ;  /* 0x3f0000000d0d7820 */ /* 0x000fc60000410000 */
[----:B------:R-:W-:-:S04]  /*07d0*/  FFMA R12, -R15, R15, R14 ;  /* 0x0000000f0f0c7223 */ /* 0x000fc8000000010e */
[----:B------:R-:W-:-:S07]  /*07e0*/  FFMA R15, R12, R13, R15 ;  /* 0x0000000d0c0f7223 */ /* 0x000fce000000000f */
.L_x_4:
[----:B------:R-:W-:Y:S05]  /*07f0*/  BSYNC.RECONVERGENT B1 ;  /* 0x0000000000017941 */ /* 0x000fea0003800200 */
.L_x_2:
[----:B------:R-:W-:Y:S01]  /*0800*/  IADD3 R12, PT, PT, R15, 0x1800000, RZ ;  /* 0x018000000f0c7810 */ /* 0x000fe20007ffe0ff */
[----:B------:R-:W-:Y:S03]  /*0810*/  BSSY.RECONVERGENT B1, `(.L_x_5) ;  /* 0x000000c000017945 */ /* 0x000fe60003800200 */
[----:B------:R-:W-:-:S04]  /*0820*/  LOP3.LUT R12, R12, 0x7f800000, RZ, 0xc0, !PT ;  /* 0x7f8000000c0c7812 */ /* 0x000fc800078ec0ff */
[----:B------:R-:W-:-:S13]  /*0830*/  ISETP.GT.U32.AND P0, PT, R12, 0x1ffffff, PT ;  /* 0x01ffffff0c00780c */ /* 0x000fda0003f04070 */
[----:B------:R-:W-:Y:S05]  /*0840*/  @P0 BRA `(.L_x_6) ;  /* 0x0000000000100947 */ /* 0x000fea0003800000 */
[----:B------:R-:W-:-:S07]  /*0850*/  MOV R12, 0x870 ;  /* 0x00000870000c7802 */ /* 0x000fce0000000f00 */
[----:B------:R-:W-:Y:S05]  /*0860*/  CALL.REL.NOINC `($__internal_0_$__cuda_sm20_rcp_rn_f32_slowpath) ;  /* 0x0000000800947944 */ /* 0x000fea0003c00000 */
[----:B------:R-:W-:Y:S01]  /*0870*/  MOV R28, R15 ;  /* 0x0000000f001c7202 */ /* 0x000fe20000000f00 */
[----:B------:R-:W-:Y:S06]  /*0880*/  BRA `(.L_x_7) ;  /* 0x0000000000107947 */ /* 0x000fec0003800000 */
.L_x_6:
[----:B------:R-:W0:Y:S02]  /*0890*/  MUFU.RCP R28, R15 ;  /* 0x0000000f001c7308 */ /* 0x000e240000001000 */
[----:B0-----:R-:W-:-:S04]  /*08a0*/  FFMA R12, R28, R15, -1 ;  /* 0xbf8000001c0c7423 */ /* 0x001fc8000000000f */
[----:B------:R-:W-:-:S04]  /*08b0*/  FADD.FTZ R13, -R12, -RZ ;  /* 0x800000ff0c0d7221 */ /* 0x000fc80000010100 */
[----:B------:R-:W-:-:S07]  /*08c0*/  FFMA R28, R28, R13, R28 ;  /* 0x0000000d1c1c7223 */ /* 0x000fce000000001c */
.L_x_7:
[----:B------:R-:W-:Y:S05]  /*08d0*/  BSYNC.RECONVERGENT B1 ;  /* 0x0000000000017941 */ /* 0x000fea0003800200 */
.L_x_5:
[----:B------:R-:W0:Y:S01]  /*08e0*/  LDS.128 R12, [R18+-0x10] ;  /* 0xfffff000120c7984 */ /* 0x000e220000000c00 */
[----:B------:R-:W-:Y:S01]  /*08f0*/  FMUL R28, R11, R28 ;  /* 0x0000001c0b1c7220 */ /* 0x000fe20000400000 */
[----:B------:R-:W-:Y:S03]  /*0900*/  BSSY.RECONVERGENT B1, `(.L_x_8) ;  /* 0x0000018000017945 */ /* 0x000fe60003800200 */
[-C--:B------:R-:W-:Y:S01]  /*0910*/  FFMA R27, R27, R28.reuse, R23 ;  /* 0x0000001c1b1b7223 */ /* 0x080fe20000000017 */
[-C--:B------:R-:W-:Y:S01]  /*0920*/  FFMA R22, R24, R28.reuse, R22 ;  /* 0x0000001c18167223 */ /* 0x080fe20000000016 */
[----:B------:R-:W-:Y:S01]  /*0930*/  FFMA R25, R25, R28, R21 ;  /* 0x0000001c19197223 */ /* 0x000fe20000000015 */
[----:B0-----:R-:W-:Y:S01]  /*0940*/  FADD R23, -R9, R13 ;  /* 0x0000000d09177221 */ /* 0x001fe20000000100 */
[----:B------:R-:W-:Y:S01]  /*0950*/  FADD R31, -R8, R12 ;  /* 0x0000000c081f7221 */ /* 0x000fe20000000100 */
[----:B------:R-:W-:-:S02]  /*0960*/  FADD R26, -R10, R14 ;  /* 0x0000000e0a1a7221 */ /* 0x000fc40000000100 */
[----:B------:R-:W-:-:S04]  /*0970*/  FMUL R12, R23, R23 ;  /* 0x00000017170c7220 */ /* 0x000fc80000400000 */
[----:B------:R-:W-:-:S04]  /*0980*/  FFMA R13, R31, R31, R12 ;  /* 0x0000001f1f0d7223 */ /* 0x000fc8000000000c */
[----:B------:R-:W-:-:S04]  /*0990*/  FFMA R13, R26, R26, R13 ;  /* 0x0000001a1a0d7223 */ /* 0x000fc8000000000d */
[----:B------:R-:W-:-:S04]  /*09a0*/  FADD R13, R20, R13 ;  /* 0x0000000d140d7221 */ /* 0x000fc80000000000 */
[----:B------:R-:W-:-:S04]  /*09b0*/  FMUL R12, R13, R13 ;  /* 0x0000000d0d0c7220 */ /* 0x000fc80000400000 */
[----:B------:R-:W-:-:S04]  /*09c0*/  FMUL R13, R13, R12 ;  /* 0x0000000c0d0d7220 */ /* 0x000fc80000400000 */
[----:B------:R-:W-:Y:S01]  /*09d0*/  VIADD R12, R13, 0xf3000000 ;  /* 0xf30000000d0c7836 */ /* 0x000fe20000000000 */
[----:B------:R0:W1:Y:S04]  /*09e0*/  MUFU.RSQ R14, R13 ;  /* 0x0000000d000e7308 */ /* 0x0000680000001400 */
[----:B------:R-:W-:-:S13]  /*09f0*/  ISETP.GT.U32.AND P0, PT, R12, 0x727fffff, PT ;  /* 0x727fffff0c00780c */ /* 0x000fda0003f04070 */
[----:B01----:R-:W-:Y:S05]  /*0a00*/  @!P0 BRA `(.L_x_9) ;  /* 0x00000000000c8947 */ /* 0x003fea0003800000 */
[----:B------:R-:W-:-:S07]  /*0a10*/  MOV R12, 0xa30 ;  /* 0x00000a30000c7802 */ /* 0x000fce0000000f00 */
[----:B------:R-:W-:Y:S05]  /*0a20*/  CALL.REL.NOINC `($__internal_1_$__cuda_sm20_sqrt_rn_f32_slowpath) ;  /* 0x0000000800f47944 */ /* 0x000fea0003c00000 */
[----:B------:R-:W-:Y:S05]  /*0a30*/  BRA `(.L_x_10) ;  /* 0x0000000000107947 */ /* 0x000fea0003800000 */
.L_x_9:
[----:B------:R-:W-:Y:S01]  /*0a40*/  FMUL.FTZ R12, R13, R14 ;  /* 0x0000000e0d0c7220 */ /* 0x000fe20000410000 */
[----:B------:R-:W-:-:S03]  /*0a50*/  FMUL.FTZ R15, R14, 0.5 ;  /* 0x3f0000000e0f7820 */ /* 0x000fc60000410000 */
[----:B------:R-:W-:-:S04]  /*0a60*/  FFMA R13, -R12, R12, R13 ;  /* 0x0000000c0c0d7223 */ /* 0x000fc8000000010d */
[----:B------:R-:W-:-:S07]  /*0a70*/  FFMA R15, R13, R15, R12 ;  /* 0x0000000f0d0f7223 */ /* 0x000fce000000000c */
.L_x_10:
[----:B------:R-:W-:Y:S05]  /*0a80*/  BSYNC.RECONVERGENT B1 ;  /* 0x0000000000017941 */ /* 0x000fea0003800200 */
.L_x_8:
        /* <DEDUP_REMOVED lines=9> */
.L_x_12:
[----:B------:R-:W0:Y:S02]  /*0b20*/  MUFU.RCP R28, R15 ;  /* 0x0000000f001c7308 */ /* 0x000e240000001000 */
[----:B0-----:R-:W-:-:S04]  /*0b30*/  FFMA R12, R28, R15, -1 ;  /* 0xbf8000001c0c7423 */ /* 0x001fc8000000000f */
[----:B------:R-:W-:-:S04]  /*0b40*/  FADD.FTZ R13, -R12, -RZ ;  /* 0x800000ff0c0d7221 */ /* 0x000fc80000010100 */
[----:B------:R-:W-:-:S07]  /*0b50*/  FFMA R28, R28, R13, R28 ;  /* 0x0000000d1c1c7223 */ /* 0x000fce000000001c */
.L_x_13:
[----:B------:R-:W-:Y:S05]  /*0b60*/  BSYNC.RECONVERGENT B1 ;  /* 0x0000000000017941 */ /* 0x000fea0003800200 */
.L_x_11:
[----:B------:R-:W0:Y:S01]  /*0b70*/  LDS.128 R12, [R18] ;  /* 0x00000000120c7984 */ /* 0x000e220000000c00 */
        /* <DEDUP_REMOVED lines=14> */
[----:B------:R0:W1:Y:S01]  /*0c60*/  MUFU.RSQ R14, R13 ;  /* 0x0000000d000e7308 */ /* 0x0000620000001400 */
[----:B------:R-:W-:-:S04]  /*0c70*/  IADD3 R12, PT, PT, R13, -0xd000000, RZ ;  /* 0xf30000000d0c7810 */ /* 0x000fc80007ffe0ff */
[----:B------:R-:W-:-:S13]  /*0c80*/  ISETP.GT.U32.AND P0, PT, R12, 0x727fffff, PT ;  /* 0x727fffff0c00780c */ /* 0x000fda0003f04070 */
[----:B01----:R-:W-:Y:S05]  /*0c90*/  @!P0 BRA `(.L_x_15) ;  /* 0x00000000000c8947 */ /* 0x003fea0003800000 */
[----:B------:R-:W-:-:S07]  /*0ca0*/  MOV R12, 0xcc0 ;  /* 0x00000cc0000c7802 */ /* 0x000fce0000000f00 */
[----:B------:R-:W-:Y:S05]  /*0cb0*/  CALL.REL.NOINC `($__internal_1_$__cuda_sm20_sqrt_rn_f32_slowpath) ;  /* 0x0000000800507944 */ /* 0x000fea0003c00000 */
[----:B------:R-:W-:Y:S05]  /*0cc0*/  BRA `(.L_x_16) ;  /* 0x0000000000107947 */ /* 0x000fea0003800000 */
.L_x_15:
[----:B------:R-:W-:Y:S01]  /*0cd0*/  FMUL.FTZ R12, R13, R14 ;  /* 0x0000000e0d0c7220 */ /* 0x000fe20000410000 */
[----:B------:R-:W-:-:S03]  /*0ce0*/  FMUL.FTZ R15, R14, 0.5 ;  /* 0x3f0000000e0f7820 */ /* 0x000fc60000410000 */
[----:B------:R-:W-:-:S04]  /*0cf0*/  FFMA R13, -R12, R12, R13 ;  /* 0x0000000c0c0d7223 */ /* 0x000fc8000000010d */
[----:B------:R-:W-:-:S07]  /*0d00*/  FFMA R15, R13, R15, R12 ;  /* 0x0000000f0d0f7223 */ /* 0x000fce000000000c */
.L_x_16:
[----:B------:R-:W-:Y:S05]  /*0d10*/  BSYNC.RECONVERGENT B1 ;  /* 0x0000000000017941 */ /* 0x000fea0003800200 */
.L_x_14:
        /* <DEDUP_REMOVED lines=9> */
.L_x_18:
[----:B------:R-:W0:Y:S02]  /*0db0*/  MUFU.RCP R28, R15 ;  /* 0x0000000f001c7308 */ /* 0x000e240000001000 */
[----:B0-----:R-:W-:-:S04]  /*0dc0*/  FFMA R12, R28, R15, -1 ;  /* 0xbf8000001c0c7423 */ /* 0x001fc8000000000f */
[----:B------:R-:W-:-:S04]  /*0dd0*/  FADD.FTZ R13, -R12, -RZ ;  /* 0x800000ff0c0d7221 */ /* 0x000fc80000010100 */
[----:B------:R-:W-:-:S07]  /*0de0*/  FFMA R28, R28, R13, R28 ;  /* 0x0000000d1c1c7223 */ /* 0x000fce000000001c */
.L_x_19:
[----:B------:R-:W-:Y:S05]  /*0df0*/  BSYNC.RECONVERGENT B1 ;  /* 0x0000000000017941 */ /* 0x000fea0003800200 */
.L_x_17:
[----:B------:R-:W0:Y:S01]  /*0e00*/  LDS.128 R12, [R18+0x10] ;  /* 0x00001000120c7984 */ /* 0x000e220000000c00 */
        /* <DEDUP_REMOVED lines=21> */
.L_x_21:
[----:B------:R-:W-:Y:S01]  /*0f60*/  FMUL.FTZ R12, R13, R14 ;  /* 0x0000000e0d0c7220 */ /* 0x000fe20000410000 */
[----:B------:R-:W-:-:S03]  /*0f70*/  FMUL.FTZ R15, R14, 0.5 ;  /* 0x3f0000000e0f7820 */ /* 0x000fc60000410000 */
[----:B------:R-:W-:-:S04]  /*0f80*/  FFMA R13, -R12, R12, R13 ;  /* 0x0000000c0c0d7223 */ /* 0x000fc8000000010d */
[----:B------:R-:W-:-:S07]  /*0f90*/  FFMA R15, R13, R15, R12 ;  /* 0x0000000f0d0f7223 */ /* 0x000fce000000000c */
.L_x_22:
[----:B------:R-:W-:Y:S05]  /*0fa0*/  BSYNC.RECONVERGENT B1 ;  /* 0x0000000000017941 */ /* 0x000fea0003800200 */
.L_x_20:
        /* <DEDUP_REMOVED lines=9> */
.L_x_24:
[----:B------:R-:W0:Y:S02]  /*1040*/  MUFU.RCP R12, R15 ;  /* 0x0000000f000c7308 */ /* 0x000e240000001000 */
[----:B0-----:R-:W-:-:S04]  /*1050*/  FFMA R13, R12, R15, -1 ;  /* 0xbf8000000c0d7423 */ /* 0x001fc8000000000f */
[----:B------:R-:W-:-:S04]  /*1060*/  FADD.FTZ R13, -R13, -RZ ;  /* 0x800000ff0d0d7221 */ /* 0x000fc80000010100 */
[----:B------:R-:W-:-:S07]  /*1070*/  FFMA R12, R12, R13, R12 ;  /* 0x0000000d0c0c7223 */ /* 0x000fce000000000c */
.L_x_25:
[----:B------:R-:W-:Y:S05]  /*1080*/  BSYNC.RECONVERGENT B1 ;  /* 0x0000000000017941 */ /* 0x000fea0003800200 */
.L_x_23:
[----:B------:R-:W-:Y:S01]  /*1090*/  IADD3 R19, PT, PT, R19, 0x4, RZ ;  /* 0x0000000413137810 */ /* 0x000fe20007ffe0ff */
[----:B------:R-:W-:Y:S01]  /*10a0*/  FMUL R12, R11, R12 ;  /* 0x0000000c0b0c7220 */ /* 0x000fe20000400000 */
[----:B------:R-:W-:Y:S02]  /*10b0*/  IADD3 R18, PT, PT, R18, 0x40, RZ ;  /* 0x0000004012127810 */ /* 0x000fe40007ffe0ff */
[----:B------:R-:W-:Y:S01]  /*10c0*/  ISETP.GE.U32.AND P0, PT, R19, R3, PT ;  /* 0x000000031300720c */ /* 0x000fe20003f06070 */
[-C--:B------:R-:W-:Y:S01]  /*10d0*/  FFMA R23, R23, R12.reuse, R27 ;  /* 0x0000000c17177223 */ /* 0x080fe2000000001b */
[-C--:B------:R-:W-:Y:S01]  /*10e0*/  FFMA R22, R26, R12.reuse, R22 ;  /* 0x0000000c1a167223 */ /* 0x080fe20000000016 */
[----:B------:R-:W-:-:S10]  /*10f0*/  FFMA R21, R31, R12, R25 ;  /* 0x0000000c1f157223 */ /* 0x000fd40000000019 */
[----:B------:R-:W-:Y:S05]  /*1100*/  @!P0 BRA `(.L_x_26) ;  /* 0xfffffff4005c8947 */ /* 0x000fea000383ffff */
[----:B------:R-:W-:Y:S05]  /*1110*/  BSYNC.RECONVERGENT B0 ;  /* 0x0000000000007941 */ /* 0x000fea0003800200 */
.L_x_1:
[----:B------:R-:W-:Y:S01]  /*1120*/  IADD3 R16, PT, PT, R3, R16, RZ ;  /* 0x0000001003107210 */ /* 0x000fe20007ffe0ff */
[----:B------:R-:W-:Y:S01]  /*1130*/  BAR.SYNC.DEFER_BLOCKING 0x0 ;  /* 0x0000000000007b1d */ /* 0x000fe20000010000 */
[----:B------:R-:W-:Y:S02]  /*1140*/  IADD3 R5, PT, PT, R5, 0x1, RZ ;  /* 0x0000000105057810 */ /* 0x000fe40007ffe0ff */
[----:B------:R-:W-:-:S13]  /*1150*/  ISETP.GE.AND P0, PT, R16, R0, PT ;  /* 0x000000001000720c */ /* 0x000fda0003f06270 */
[----:B------:R-:W-:Y:S05]  /*1160*/  @!P0 BRA `(.L_x_27) ;  /* 0xfffffff400048947 */ /* 0x000fea000383ffff */
.L_x_0:
[----:B------:R-:W0:Y:S01]  /*1170*/  LDC.64 R6, c[0x0][0x398] ;  /* 0x0000e600ff067b82 */ /* 0x000e220000000a00 */
[----:B------:R-:W1:Y:S01]  /*1180*/  LDCU UR4, c[0x0][0x3a8] ;  /* 0x00007500ff0477ac */ /* 0x000e620008000800 */
[----:B------:R-:W2:Y:S06]  /*1190*/  LDCU UR5, c[0x0][0x3a4] ;  /* 0x00007480ff0577ac */ /* 0x000eac0008000800 */
[----:B------:R-:W3:Y:S08]  /*11a0*/  LDC.64 R2, c[0x0][0x380] ;  /* 0x0000e000ff027b82 */ /* 0x000ef00000000a00 */
[----:B------:R-:W4:Y:S01]  /*11b0*/  LDC.64 R12, c[0x0][0x388] ;  /* 0x0000e200ff0c7b82 */ /* 0x000f220000000a00 */
[----:B0-----:R-:W-:-:S06]  /*11c0*/  IMAD.WIDE R6, R17, 0x10, R6 ;  /* 0x0000001011067825 */ /* 0x001fcc00078e0206 */
[----:B------:R-:W1:Y:S01]  /*11d0*/  LDG.E.128 R4, desc[UR6][R6.64] ;  /* 0x0000000606047981 */ /* 0x000e62000c1e1d00 */
[----:B---3--:R-:W-:-:S04]  /*11e0*/  IMAD.WIDE R2, R17, 0x10, R2 ;  /* 0x0000001011027825 */ /* 0x008fc800078e0202 */
[----:B----4-:R-:W-:-:S04]  /*11f0*/  IMAD.WIDE R12, R17, 0x10, R12 ;  /* 0x00000010110c7825 */ /* 0x010fc800078e020c */
[----:B-1----:R-:W-:Y:S01]  /*1200*/  FFMA R4, R23, UR4, R4 ;  /* 0x0000000417047c23 */ /* 0x002fe20008000004 */
[----:B------:R-:W-:Y:S01]  /*1210*/  FFMA R5, R22, UR4, R5 ;  /* 0x0000000416057c23 */ /* 0x000fe20008000005 */
[----:B------:R-:W-:Y:S02]  /*1220*/  FFMA R21, R21, UR4, R6 ;  /* 0x0000000415157c23 */ /* 0x000fe40008000006 */
[----:B--2---:R-:W-:Y:S01]  /*1230*/  FMUL R4, R4, UR5 ;  /* 0x0000000504047c20 */ /* 0x004fe20008400000 */
[----:B------:R-:W-:Y:S01]  /*1240*/  FMUL R5, R5, UR5 ;  /* 0x0000000505057c20 */ /* 0x000fe20008400000 */
[----:B------:R-:W-:Y:S02]  /*1250*/  FMUL R6, R21, UR5 ;  /* 0x0000000515067c20 */ /* 0x000fe40008400000 */
[----:B-----5:R-:W-:Y:S01]  /*1260*/  FFMA R8, R4, UR4, R8 ;  /* 0x0000000404087c23 */ /* 0x020fe20008000008 */
[----:B------:R-:W-:Y:S01]  /*1270*/  FFMA R9, R5, UR4, R9 ;  /* 0x0000000405097c23 */ /* 0x000fe20008000009 */
[----:B------:R-:W-:-:S05]  /*1280*/  FFMA R10, R6, UR4, R10 ;  /* 0x00000004060a7c23 */ /* 0x000fca000800000a */
[----:B------:R-:W-:Y:S04]  /*1290*/  STG.E.128 desc[UR6][R2.64], R8 ;  /* 0x0000000802007986 */ /* 0x000fe8000c101d06 */
[----:B------:R-:W-:Y:S01]  /*12a0*/  STG.E.128 desc[UR6][R12.64], R4 ;  /* 0x000000040c007986 */ /* 0x000fe2000c101d06 */
[----:B------:R-:W-:Y:S05]  /*12b0*/  EXIT ;  /* 0x000000000000794d */ /* 0x000fea0003800000 */
        .weak           $__internal_0_$__cuda_sm20_rcp_rn_f32_slowpath
        .type           $__internal_0_$__cuda_sm20_rcp_rn_f32_slowpath,@function
        .size           $__internal_0_$__cuda_sm20_rcp_rn_f32_slowpath,($__internal_1_$__cuda_sm20_sqrt_rn_f32_slowpath - $__internal_0_$__cuda_sm20_rcp_rn_f32_slowpath)
$__internal_0_$__cuda_sm20_rcp_rn_f32_slowpath:
[----:B------:R-:W-:Y:S01]  /*12c0*/  IMAD.SHL.U32 R13, R15, 0x2, RZ ;  /* 0x000000020f0d7824 */ /* 0x000fe200078e00ff */
[----:B------:R-:W-:Y:S04]  /*12d0*/  BSSY.RECONVERGENT B2, `(.L_x_28) ;  /* 0x0000030000027945 */ /* 0x000fe80003800200 */
[----:B------:R-:W-:-:S04]  /*12e0*/  SHF.R.U32.HI R13, RZ, 0x18, R13 ;  /* 0x00000018ff0d7819 */ /* 0x000fc8000001160d */
[----:B------:R-:W-:-:S13]  /*12f0*/  ISETP.NE.U32.AND P0, PT, R13, RZ, PT ;  /* 0x000000ff0d00720c */ /* 0x000fda0003f05070 */
[----:B------:R-:W-:Y:S05]  /*1300*/  @P0 BRA `(.L_x_29) ;  /* 0x0000000000280947 */ /* 0x000fea0003800000 */
[----:B------:R-:W-:-:S04]  /*1310*/  SHF.L.U32 R13, R15, 0x1, RZ ;  /* 0x000000010f0d7819 */ /* 0x000fc800000006ff */
[----:B------:R-:W-:-:S13]  /*1320*/  ISETP.NE.AND P0, PT, R13, RZ, PT ;  /* 0x000000ff0d00720c */ /* 0x000fda0003f05270 */
[----:B------:R-:W-:Y:S02]  /*1330*/  @P0 FFMA R14, R15, 1.84467440737095516160e+19, RZ ;  /* 0x5f8000000f0e0823 */ /* 0x000fe400000000ff */
[----:B------:R-:W-:Y:S08]  /*1340*/  @!P0 MUFU.RCP R15, R15 ;  /* 0x0000000f000f8308 */ /* 0x000ff00000001000 */
[----:B------:R-:W0:Y:S02]  /*1350*/  @P0 MUFU.RCP R13, R14 ;  /* 0x0000000e000d0308 */ /* 0x000e240000001000 */
[----:B0-----:R-:W-:-:S04]  /*1360*/  @P0 FFMA R14, R14, R13, -1 ;  /* 0xbf8000000e0e0423 */ /* 0x001fc8000000000d */
[----:B------:R-:W-:-:S04]  /*1370*/  @P0 FADD.FTZ R14, -R14, -RZ ;  /* 0x800000ff0e0e0221 */ /* 0x000fc80000010100 */
[----:B------:R-:W-:-:S04]  /*1380*/  @P0 FFMA R14, R13, R14, R13 ;  /* 0x0000000e0d0e0223 */ /* 0x000fc8000000000d */
[----:B------:R-:W-:Y:S01]  /*1390*/  @P0 FFMA R15, R14, 1.84467440737095516160e+19, RZ ;  /* 0x5f8000000e0f0823 */ /* 0x000fe200000000ff */
[----:B------:R-:W-:Y:S06]  /*13a0*/  BRA `(.L_x_30) ;  /* 0x0000000000887947 */ /* 0x000fec0003800000 */
.L_x_29:
[----:B------:R-:W-:-:S04]  /*13b0*/  IADD3 R14, PT, PT, R13, -0xfd, RZ ;  /* 0xffffff030d0e7810 */ /* 0x000fc80007ffe0ff */
[----:B------:R-:W-:-:S13]  /*13c0*/  ISETP.GT.U32.AND P0, PT, R14, 0x1, PT ;  /* 0x000000010e00780c */ /* 0x000fda0003f04070 */
[----:B------:R-:W-:Y:S05]  /*13d0*/  @P0 BRA `(.L_x_31) ;  /* 0x0000000000780947 */ /* 0x000fea0003800000 */
[----:B------:R-:W-:Y:S02]  /*13e0*/  LOP3.LUT R29, R15, 0x7fffff, RZ, 0xc0, !PT ;  /* 0x007fffff0f1d7812 */ /* 0x000fe400078ec0ff */
[----:B------:R-:W-:Y:S02]  /*13f0*/  IADD3 R13, PT, PT, R13, -0xfc, RZ ;  /* 0xffffff040d0d7810 */ /* 0x000fe40007ffe0ff */
[----:B------:R-:W-:-:S04]  /*1400*/  LOP3.LUT R29, R29, 0x3f800000, RZ, 0xfc, !PT ;  /* 0x3f8000001d1d7812 */ /* 0x000fc800078efcff */
[----:B------:R-:W0:Y:S02]  /*1410*/  MUFU.RCP R30, R29 ;  /* 0x0000001d001e7308 */ /* 0x000e240000001000 */
[----:B0-----:R-:W-:-:S04]  /*1420*/  FFMA R29, R29, R30, -1 ;  /* 0xbf8000001d1d7423 */ /* 0x001fc8000000001e */
[----:B------:R-:W-:-:S04]  /*1430*/  FADD.FTZ R29, -R29, -RZ ;  /* 0x800000ff1d1d7221 */ /* 0x000fc80000010100 */
[CCC-:B------:R-:W-:Y:S01]  /*1440*/  FFMA.RM R28, R30.reuse, R29.reuse, R30.reuse ;  /* 0x0000001d1e1c7223 */ /* 0x1c0fe2000000401e */
[----:B------:R-:W-:-:S04]  /*1450*/  FFMA.RP R29, R30, R29, R30 ;  /* 0x0000001d1e1d7223 */ /* 0x000fc8000000801e */
[C---:B------:R-:W-:Y:S02]  /*1460*/  LOP3.LUT R30, R28.reuse, 0x7fffff, RZ, 0xc0, !PT ;  /* 0x007fffff1c1e7812 */ /* 0x040fe400078ec0ff */
[----:B------:R-:W-:Y:S01]  /*1470*/  FSETP.NEU.FTZ.AND P0, PT, R28, R29, PT ;  /* 0x0000001d1c00720b */ /* 0x000fe20003f1d000 */
[----:B------:R-:W-:Y:S01]  /*1480*/  HFMA2 R28, -RZ, RZ, 0, 1.78813934326171875e-07 ;  /* 0x00000003ff1c7431 */ /* 0x000fe200000001ff */
[----:B------:R-:W-:Y:S02]  /*1490*/  LOP3.LUT R30, R30, 0x800000, RZ, 0xfc, !PT ;  /* 0x008000001e1e7812 */ /* 0x000fe400078efcff */
[----:B------:R-:W-:Y:S02]  /*14a0*/  SEL R29, RZ, 0xffffffff, !P0 ;  /* 0xffffffffff1d7807 */ /* 0x000fe40004000000 */
[----:B------:R-:W-:Y:S02]  /*14b0*/  SHF.R.U32.HI R13, RZ, R13, R30 ;  /* 0x0000000dff0d7219 */ /* 0x000fe4000001161e */
[----:B------:R-:W-:-:S02]  /*14c0*/  IADD3 R29, PT, PT, -R29, RZ, RZ ;  /* 0x000000ff1d1d7210 */ /* 0x000fc40007ffe1ff */
[-C--:B------:R-:W-:Y:S02]  /*14d0*/  SHF.L.U32 R28, R28, R14.reuse, RZ ;  /* 0x0000000e1c1c7219 */ /* 0x080fe400000006ff */
[----:B------:R-:W-:Y:S02]  /*14e0*/  LOP3.LUT P1, RZ, R29, R14, R30, 0xf8, !PT ;  /* 0x0000000e1dff7212 */ /* 0x000fe4000782f81e */
[----:B------:R-:W-:-:S04]  /*14f0*/  LOP3.LUT R28, R28, R30, RZ, 0xc0, !PT ;  /* 0x0000001e1c1c7212 */ /* 0x000fc800078ec0ff */
[----:B------:R-:W-:-:S04]  /*1500*/  SHF.R.U32.HI R28, RZ, R14, R28 ;  /* 0x0000000eff1c7219 */ /* 0x000fc8000001161c */
[C---:B------:R-:W-:Y:S02]  /*1510*/  LOP3.LUT P0, RZ, R28.reuse, 0x1, RZ, 0xc0, !PT ;  /* 0x000000011cff7812 */ /* 0x040fe4000780c0ff */
[----:B------:R-:W-:-:S04]  /*1520*/  LOP3.LUT P2, RZ, R28, 0x2, RZ, 0xc0, !PT ;  /* 0x000000021cff7812 */ /* 0x000fc8000784c0ff */
[----:B------:R-:W-:Y:S02]  /*1530*/  PLOP3.LUT P0, PT, P0, P1, P2, 0xe0, 0x0 ;  /* 0x000000000000781c */ /* 0x000fe40000703c20 */
[----:B------:R-:W-:Y:S02]  /*1540*/  LOP3.LUT P1, RZ, R15, 0x7fffff, RZ, 0xc0, !PT ;  /* 0x007fffff0fff7812 */ /* 0x000fe4000782c0ff */
[----:B------:R-:W-:-:S04]  /*1550*/  SEL R14, RZ, 0x1, !P0 ;  /* 0x00000001ff0e7807 */ /* 0x000fc80004000000 */
[----:B------:R-:W-:-:S04]  /*1560*/  IADD3 R14, PT, PT, -R14, RZ, RZ ;  /* 0x000000ff0e0e7210 */ /* 0x000fc80007ffe1ff */
[----:B------:R-:W-:-:S13]  /*1570*/  ISETP.GE.AND P0, PT, R14, RZ, PT ;  /* 0x000000ff0e00720c */ /* 0x000fda0003f06270 */
[----:B------:R-:W-:-:S04]  /*1580*/  @!P0 IADD3 R13, PT, PT, R13, 0x1, RZ ;  /* 0x000000010d0d8810 */ /* 0x000fc80007ffe0ff */
[----:B------:R-:W-:-:S04]  /*1590*/  @!P1 SHF.L.U32 R13, R13, 0x1, RZ ;  /* 0x000000010d0d9819 */ /* 0x000fc800000006ff */
[----:B------:R-:W-:Y:S01]  /*15a0*/  LOP3.LUT R15, R13, 0x80000000, R15, 0xf8, !PT ;  /* 0x800000000d0f7812 */ /* 0x000fe200078ef80f */
[----:B------:R-:W-:Y:S06]  /*15b0*/  BRA `(.L_x_30) ;  /* 0x0000000000047947 */ /* 0x000fec0003800000 */
.L_x_31:
[----:B------:R-:W0:Y:S02]  /*15c0*/  MUFU.RCP R15, R15 ;  /* 0x0000000f000f7308 */ /* 0x000e240000001000 */
.L_x_30:
[----:B------:R-:W-:Y:S05]  /*15d0*/  BSYNC.RECONVERGENT B2 ;  /* 0x0000000000027941 */ /* 0x000fea0003800200 */
.L_x_28:
[----:B------:R-:W-:-:S04]  /*15e0*/  MOV R13, 0x0 ;  /* 0x00000000000d7802 */ /* 0x000fc80000000f00 */
[----:B0-----:R-:W-:Y:S05]  /*15f0*/  RET.REL.NODEC R12 `(_Z18AnimateNBodyKernelP6float4S0_S0_S0_fffj) ;  /* 0xffffffe80c807950 */ /* 0x001fea0003c3ffff */
        .weak           $__internal_1_$__cuda_sm20_sqrt_rn_f32_slowpath
        .type           $__internal_1_$__cuda_sm20_sqrt_rn_f32_slowpath,@function
        .size           $__internal_1_$__cuda_sm20_sqrt_rn_f32_slowpath,(.L_x_35 - $__internal_1_$__cuda_sm20_sqrt_rn_f32_slowpath)
$__internal_1_$__cuda_sm20_sqrt_rn_f32_slowpath:
[----:B------:R-:W-:-:S13]  /*1600*/  LOP3.LUT P0, RZ, R13, 0x7fffffff, RZ, 0xc0, !PT ;  /* 0x7fffffff0dff7812 */ /* 0x000fda000780c0ff */
[----:B------:R-:W-:Y:S01]  /*1610*/  @!P0 MOV R15, R13 ;  /* 0x0000000d000f8202 */ /* 0x000fe20000000f00 */
[----:B------:R-:W-:Y:S06]  /*1620*/  @!P0 BRA `(.L_x_32) ;  /* 0x0000000000408947 */ /* 0x000fec0003800000 */
[----:B------:R-:W-:-:S13]  /*1630*/  FSETP.GEU.FTZ.AND P0, PT, R13, RZ, PT ;  /* 0x000000ff0d00720b */ /* 0x000fda0003f1e000 */
[----:B------:R-:W-:Y:S01]  /*1640*/  @!P0 MOV R15, 0x7fffffff ;  /* 0x7fffffff000f8802 */ /* 0x000fe20000000f00 */
[----:B------:R-:W-:Y:S06]  /*1650*/  @!P0 BRA `(.L_x_32) ;  /* 0x0000000000348947 */ /* 0x000fec0003800000 */
[----:B------:R-:W-:-:S13]  /*1660*/  FSETP.GTU.FTZ.AND P0, PT, |R13|, +INF , PT ;  /* 0x7f8000000d00780b */ /* 0x000fda0003f1c200 */
[----:B------:R-:W-:Y:S01]  /*1670*/  @P0 FADD.FTZ R15, R13, 1 ;  /* 0x3f8000000d0f0421 */ /* 0x000fe20000010000 */
[----:B------:R-:W-:Y:S06]  /*1680*/  @P0 BRA `(.L_x_32) ;  /* 0x0000000000280947 */ /* 0x000fec0003800000 */
[----:B------:R-:W-:-:S13]  /*1690*/  FSETP.NEU.FTZ.AND P0, PT, |R13|, +INF , PT ;  /* 0x7f8000000d00780b */ /* 0x000fda0003f1d200 */
[----:B------:R-:W-:-:S04]  /*16a0*/  @P0 FFMA R29, R13, 1.84467440737095516160e+19, RZ ;  /* 0x5f8000000d1d0823 */ /* 0x000fc800000000ff */
[----:B------:R-:W0:Y:S02]  /*16b0*/  @P0 MUFU.RSQ R28, R29 ;  /* 0x0000001d001c0308 */ /* 0x000e240000001400 */
[----:B0-----:R-:W-:Y:S01]  /*16c0*/  @P0 FMUL.FTZ R15, R29, R28 ;  /* 0x0000001c1d0f0220 */ /* 0x001fe20000410000 */
[----:B------:R-:W-:-:S03]  /*16d0*/  @P0 FMUL.FTZ R28, R28, 0.5 ;  /* 0x3f0000001c1c0820 */ /* 0x000fc60000410000 */
[----:B------:R-:W-:-:S04]  /*16e0*/  @P0 FADD.FTZ R14, -R15, -RZ ;  /* 0x800000ff0f0e0221 */ /* 0x000fc80000010100 */
[----:B------:R-:W-:-:S04]  /*16f0*/  @P0 FFMA R14, R15, R14, R29 ;  /* 0x0000000e0f0e0223 */ /* 0x000fc8000000001d */
[----:B------:R-:W-:Y:S01]  /*1700*/  @P0 FFMA R14, R14, R28, R15 ;  /* 0x0000001c0e0e0223 */ /* 0x000fe2000000000f */
[----:B------:R-:W-:-:S03]  /*1710*/  @!P0 MOV R15, R13 ;  /* 0x0000000d000f8202 */ /* 0x000fc60000000f00 */
[----:B------:R-:W-:-:S07]  /*1720*/  @P0 FMUL.FTZ R15, R14, 2.3283064365386962891e-10 ;  /* 0x2f8000000e0f0820 */ /* 0x000fce0000410000 */
.L_x_32:
[----:B------:R-:W-:-:S04]  /*1730*/  HFMA2 R13, -RZ, RZ, 0, 0 ;  /* 0x00000000ff0d7431 */ /* 0x000fc800000001ff */
[----:B------:R-:W-:Y:S05]  /*1740*/  RET.REL.NODEC R12 `(_Z18AnimateNBodyKernelP6float4S0_S0_S0_fffj) ;  /* 0xffffffe80c2c7950 */ /* 0x000fea0003c3ffff */
.L_x_33:
[----:B------:R-:W-:-:S00]  /*1750*/  BRA `(.L_x_33) ;  /* 0xfffffffc00fc7947 */ /* 0x000fc0000383ffff */
[----:B------:R-:W-:-:S00]  /*1760*/  NOP ;  /* 0x0000000000007918 */ /* 0x000fc00000000000 */
        /* <DEDUP_REMOVED lines=9> */
.L_x_35:


//--------------------- .nv.shared._Z18AnimateNBodyKernelP6float4S0_S0_S0_fffj --------------------------
	.section	.nv.shared._Z18AnimateNBodyKernelP6float4S0_S0_S0_fffj,"aw",@nobits
	.sectionflags	@""
	.align	16
	.zero		1024


//--------------------- .nv.shared.reserved.0     --------------------------
	.section	.nv.shared.reserved.0,"aw",@nobits
	.weak		__nv_reservedSMEM_offset_0_alias
	.size		__nv_reservedSMEM_offset_0_alias, 0, 64
	.other		__nv_reservedSMEM_offset_0_alias,@"STO_CUDA_RESERVED_SHARED STV_DEFAULT"
__nv_reservedSMEM_offset_0_alias:
	.zero		0
	.zero		64


//--------------------- .nv.global                --------------------------
	.section	.nv.global,"aw",@nobits
	.align	4
.nv.global:
	.type		fSoftenSq,@object
	.size		fSoftenSq,(.L_0 - fSoftenSq)
fSoftenSq:
	.zero		4
.L_0:


//--------------------- .nv.constant0._Z18AnimateNBodyKernelP6float4S0_S0_S0_fffj --------------------------
	.section	.nv.constant0._Z18AnimateNBodyKernelP6float4S0_S0_S0_fffj,"a",@progbits
	.sectionflags	@""
	.align	4
.nv.constant0._Z18AnimateNBodyKernelP6float4S0_S0_S0_fffj:
	.zero		944


//--------------------- SYMBOLS --------------------------

	.type		.nv.reservedSmem.offset0,@object
	.size		.nv.reservedSmem.offset0,0x4
	.type		.nv.reservedSmem.cap,@object
	.size		.nv.reservedSmem.cap,0x4
